//
// Generated by NVIDIA NVVM Compiler
//
// Compiler Build ID: CL-36424714
// Cuda compilation tools, release 13.0, V13.0.88
// Based on NVVM 20.0.0
//

.version 9.0
.target sm_100
.address_size 64

	// .globl	_Z9get_statsPiS_S_S_S_i

.visible .entry _Z9get_statsPiS_S_S_S_i(
	.param .u64 .ptr .align 1 _Z9get_statsPiS_S_S_S_i_param_0,
	.param .u64 .ptr .align 1 _Z9get_statsPiS_S_S_S_i_param_1,
	.param .u64 .ptr .align 1 _Z9get_statsPiS_S_S_S_i_param_2,
	.param .u64 .ptr .align 1 _Z9get_statsPiS_S_S_S_i_param_3,
	.param .u64 .ptr .align 1 _Z9get_statsPiS_S_S_S_i_param_4,
	.param .u32 _Z9get_statsPiS_S_S_S_i_param_5
)
{
	.reg .pred 	%p<2>;
	.reg .b32 	%r<12>;
	.reg .b64 	%rd<13>;

	ld.param.u64 	%rd1, [_Z9get_statsPiS_S_S_S_i_param_0];
	ld.param.u64 	%rd2, [_Z9get_statsPiS_S_S_S_i_param_1];
	ld.param.u64 	%rd3, [_Z9get_statsPiS_S_S_S_i_param_2];
	ld.param.u64 	%rd4, [_Z9get_statsPiS_S_S_S_i_param_3];
	ld.param.u64 	%rd5, [_Z9get_statsPiS_S_S_S_i_param_4];
	ld.param.u32 	%r2, [_Z9get_statsPiS_S_S_S_i_param_5];
	mov.u32 	%r1, %tid.x;
	setp.ge.s32 	%p1, %r1, %r2;
	@%p1 bra 	$L__BB0_2;
	cvta.to.global.u64 	%rd6, %rd1;
	cvta.to.global.u64 	%rd7, %rd2;
	cvta.to.global.u64 	%rd8, %rd3;
	cvta.to.global.u64 	%rd9, %rd4;
	cvta.to.global.u64 	%rd10, %rd5;
	mul.wide.u32 	%rd11, %r1, 4;
	add.s64 	%rd12, %rd6, %rd11;
	ld.global.u32 	%r3, [%rd12];
	atom.global.min.s32 	%r4, [%rd7], %r3;
	ld.global.u32 	%r5, [%rd12];
	atom.global.max.s32 	%r6, [%rd8], %r5;
	ld.global.u32 	%r7, [%rd12];
	atom.global.add.u32 	%r8, [%rd9], %r7;
	ld.global.u32 	%r9, [%rd12];
	mul.lo.s32 	%r10, %r9, %r9;
	atom.global.add.u32 	%r11, [%rd10], %r10;
$L__BB0_2:
	ret;

}
	// .globl	_Z7get_sumPiS_i
.visible .entry _Z7get_sumPiS_i(
	.param .u64 .ptr .align 1 _Z7get_sumPiS_i_param_0,
	.param .u64 .ptr .align 1 _Z7get_sumPiS_i_param_1,
	.param .u32 _Z7get_sumPiS_i_param_2
)
{
	.reg .pred 	%p<2>;
	.reg .b32 	%r<5>;
	.reg .b64 	%rd<7>;

	ld.param.u64 	%rd1, [_Z7get_sumPiS_i_param_0];
	ld.param.u64 	%rd2, [_Z7get_sumPiS_i_param_1];
	ld.param.u32 	%r2, [_Z7get_sumPiS_i_param_2];
	mov.u32 	%r1, %tid.x;
	setp.ge.s32 	%p1, %r1, %r2;
	@%p1 bra 	$L__BB1_2;
	cvta.to.global.u64 	%rd3, %rd1;
	cvta.to.global.u64 	%rd4, %rd2;
	mul.wide.u32 	%rd5, %r1, 4;
	add.s64 	%rd6, %rd3, %rd5;
	ld.global.u32 	%r3, [%rd6];
	atom.global.add.u32 	%r4, [%rd4], %r3;
$L__BB1_2:
	ret;

}
	// .globl	_Z14get_square_sumPiS_i
.visible .entry _Z14get_square_sumPiS_i(
	.param .u64 .ptr .align 1 _Z14get_square_sumPiS_i_param_0,
	.param .u64 .ptr .align 1 _Z14get_square_sumPiS_i_param_1,
	.param .u32 _Z14get_square_sumPiS_i_param_2
)
{
	.reg .pred 	%p<2>;
	.reg .b32 	%r<6>;
	.reg .b64 	%rd<7>;

	ld.param.u64 	%rd1, [_Z14get_square_sumPiS_i_param_0];
	ld.param.u64 	%rd2, [_Z14get_square_sumPiS_i_param_1];
	ld.param.u32 	%r2, [_Z14get_square_sumPiS_i_param_2];
	mov.u32 	%r1, %tid.x;
	setp.ge.s32 	%p1, %r1, %r2;
	@%p1 bra 	$L__BB2_2;
	cvta.to.global.u64 	%rd3, %rd1;
	cvta.to.global.u64 	%rd4, %rd2;
	mul.wide.u32 	%rd5, %r1, 4;
	add.s64 	%rd6, %rd3, %rd5;
	ld.global.u32 	%r3, [%rd6];
	mul.lo.s32 	%r4, %r3, %r3;
	atom.global.add.u32 	%r5, [%rd4], %r4;
$L__BB2_2:
	ret;

}
	// .globl	_Z7get_minPiS_i
.visible .entry _Z7get_minPiS_i(
	.param .u64 .ptr .align 1 _Z7get_minPiS_i_param_0,
	.param .u64 .ptr .align 1 _Z7get_minPiS_i_param_1,
	.param .u32 _Z7get_minPiS_i_param_2
)
{
	.reg .pred 	%p<2>;
	.reg .b32 	%r<5>;
	.reg .b64 	%rd<7>;

	ld.param.u64 	%rd1, [_Z7get_minPiS_i_param_0];
	ld.param.u64 	%rd2, [_Z7get_minPiS_i_param_1];
	ld.param.u32 	%r2, [_Z7get_minPiS_i_param_2];
	mov.u32 	%r1, %tid.x;
	setp.ge.s32 	%p1, %r1, %r2;
	@%p1 bra 	$L__BB3_2;
	cvta.to.global.u64 	%rd3, %rd1;
	cvta.to.global.u64 	%rd4, %rd2;
	mul.wide.u32 	%rd5, %r1, 4;
	add.s64 	%rd6, %rd3, %rd5;
	ld.global.u32 	%r3, [%rd6];
	atom.global.min.s32 	%r4, [%rd4], %r3;
$L__BB3_2:
	ret;

}
	// .globl	_Z7get_maxPiS_i
.visible .entry _Z7get_maxPiS_i(
	.param .u64 .ptr .align 1 _Z7get_maxPiS_i_param_0,
	.param .u64 .ptr .align 1 _Z7get_maxPiS_i_param_1,
	.param .u32 _Z7get_maxPiS_i_param_2
)
{
	.reg .pred 	%p<2>;
	.reg .b32 	%r<5>;
	.reg .b64 	%rd<7>;

	ld.param.u64 	%rd1, [_Z7get_maxPiS_i_param_0];
	ld.param.u64 	%rd2, [_Z7get_maxPiS_i_param_1];
	ld.param.u32 	%r2, [_Z7get_maxPiS_i_param_2];
	mov.u32 	%r1, %tid.x;
	setp.ge.s32 	%p1, %r1, %r2;
	@%p1 bra 	$L__BB4_2;
	cvta.to.global.u64 	%rd3, %rd1;
	cvta.to.global.u64 	%rd4, %rd2;
	mul.wide.u32 	%rd5, %r1, 4;
	add.s64 	%rd6, %rd3, %rd5;
	ld.global.u32 	%r3, [%rd6];
	atom.global.max.s32 	%r4, [%rd4], %r3;
$L__BB4_2:
	ret;

}


// ===== COMPILED SASS (sm_100) =====

	.target	sm_100

	.elftype	@"ET_EXEC"


//--------------------- .note.nv.tkinfo           --------------------------
	.section	.note.nv.tkinfo,"",@"SHT_NOTE"
	.sectionflags	@"SHF_NOTE_NV_TKINFO"
	.tkinfo
        /*0018*/ 	.word	0x00000002
        /*0030*/ 	.string	""
        /*0030*/ 	.string	"ptxas"
        /*0030*/ 	.string	"Cuda compilation tools, release 13.0, V13.0.88"
        /*0030*/ 	.string	"Build cuda_13.0.r13.0/compiler.36424714_0"
        /*0030*/ 	.string	"-arch sm_100 -m 64 "



//--------------------- .note.nv.cuinfo           --------------------------
	.section	.note.nv.cuinfo,"",@"SHT_NOTE"
	.sectionflags	@"SHF_NOTE_NV_CUINFO"
        /*0018*/ 	.short	0x0002
        /*001a*/ 	.short	0x0064
        /*001c*/ 	.short	0x0082
	.zero		2


//--------------------- .nv.info                  --------------------------
	.section	.nv.info,"",@"SHT_CUDA_INFO"
	.align	4


	//----- nvinfo : EIATTR_REGCOUNT
	.align		4
        /*0000*/ 	.byte	0x04, 0x2f
        /*0002*/ 	.short	(.L_1 - .L_0)
	.align		4
.L_0:
        /*0004*/ 	.word	index@(_Z9get_statsPiS_S_S_S_i)
        /*0008*/ 	.word	0x00000012


	//----- nvinfo : EIATTR_FRAME_SIZE
	.align		4
.L_1:
        /*000c*/ 	.byte	0x04, 0x11
        /*000e*/ 	.short	(.L_3 - .L_2)
	.align		4
.L_2:
        /*0010*/ 	.word	index@(_Z9get_statsPiS_S_S_S_i)
        /*0014*/ 	.word	0x00000000


	//----- nvinfo : EIATTR_REGCOUNT
	.align		4
.L_3:
        /*0018*/ 	.byte	0x04, 0x2f
        /*001a*/ 	.short	(.L_5 - .L_4)
	.align		4
.L_4:
        /*001c*/ 	.word	index@(_Z7get_sumPiS_i)
        /*0020*/ 	.word	0x0000000a


	//----- nvinfo : EIATTR_FRAME_SIZE
	.align		4
.L_5:
        /*0024*/ 	.byte	0x04, 0x11
        /*0026*/ 	.short	(.L_7 - .L_6)
	.align		4
.L_6:
        /*0028*/ 	.word	index@(_Z7get_sumPiS_i)
        /*002c*/ 	.word	0x00000000


	//----- nvinfo : EIATTR_REGCOUNT
	.align		4
.L_7:
        /*0030*/ 	.byte	0x04, 0x2f
        /*0032*/ 	.short	(.L_9 - .L_8)
	.align		4
.L_8:
        /*0034*/ 	.word	index@(_Z14get_square_sumPiS_i)
        /*0038*/ 	.word	0x0000000a


	//----- nvinfo : EIATTR_FRAME_SIZE
	.align		4
.L_9:
        /*003c*/ 	.byte	0x04, 0x11
        /*003e*/ 	.short	(.L_11 - .L_10)
	.align		4
.L_10:
        /*0040*/ 	.word	index@(_Z14get_square_sumPiS_i)
        /*0044*/ 	.word	0x00000000


	//----- nvinfo : EIATTR_REGCOUNT
	.align		4
.L_11:
        /*0048*/ 	.byte	0x04, 0x2f
        /*004a*/ 	.short	(.L_13 - .L_12)
	.align		4
.L_12:
        /*004c*/ 	.word	index@(_Z7get_minPiS_i)
        /*0050*/ 	.word	0x0000000a


	//----- nvinfo : EIATTR_FRAME_SIZE
	.align		4
.L_13:
        /*0054*/ 	.byte	0x04, 0x11
        /*0056*/ 	.short	(.L_15 - .L_14)
	.align		4
.L_14:
        /*0058*/ 	.word	index@(_Z7get_minPiS_i)
        /*005c*/ 	.word	0x00000000


	//----- nvinfo : EIATTR_REGCOUNT
	.align		4
.L_15:
        /*0060*/ 	.byte	0x04, 0x2f
        /*0062*/ 	.short	(.L_17 - .L_16)
	.align		4
.L_16:
        /*0064*/ 	.word	index@(_Z7get_maxPiS_i)
        /*0068*/ 	.word	0x0000000a


	//----- nvinfo : EIATTR_FRAME_SIZE
	.align		4
.L_17:
        /*006c*/ 	.byte	0x04, 0x11
        /*006e*/ 	.short	(.L_19 - .L_18)
	.align		4
.L_18:
        /*0070*/ 	.word	index@(_Z7get_maxPiS_i)
        /*0074*/ 	.word	0x00000000


	//----- nvinfo : EIATTR_MIN_STACK_SIZE
	.align		4
.L_19:
        /*0078*/ 	.byte	0x04, 0x12
        /*007a*/ 	.short	(.L_21 - .L_20)
	.align		4
.L_20:
        /*007c*/ 	.word	index@(_Z7get_maxPiS_i)
        /*0080*/ 	.word	0x00000000


	//----- nvinfo : EIATTR_MIN_STACK_SIZE
	.align		4
.L_21:
        /*0084*/ 	.byte	0x04, 0x12
        /*0086*/ 	.short	(.L_23 - .L_22)
	.align		4
.L_22:
        /*0088*/ 	.word	index@(_Z7get_minPiS_i)
        /*008c*/ 	.word	0x00000000


	//----- nvinfo : EIATTR_MIN_STACK_SIZE
	.align		4
.L_23:
        /*0090*/ 	.byte	0x04, 0x12
        /*0092*/ 	.short	(.L_25 - .L_24)
	.align		4
.L_24:
        /*0094*/ 	.word	index@(_Z14get_square_sumPiS_i)
        /*0098*/ 	.word	0x00000000


	//----- nvinfo : EIATTR_MIN_STACK_SIZE
	.align		4
.L_25:
        /*009c*/ 	.byte	0x04, 0x12
        /*009e*/ 	.short	(.L_27 - .L_26)
	.align		4
.L_26:
        /*00a0*/ 	.word	index@(_Z7get_sumPiS_i)
        /*00a4*/ 	.word	0x00000000


	//----- nvinfo : EIATTR_MIN_STACK_SIZE
	.align		4
.L_27:
        /*00a8*/ 	.byte	0x04, 0x12
        /*00aa*/ 	.short	(.L_29 - .L_28)
	.align		4
.L_28:
        /*00ac*/ 	.word	index@(_Z9get_statsPiS_S_S_S_i)
        /*00b0*/ 	.word	0x00000000
.L_29:


//--------------------- .nv.compat                --------------------------
	.section	.nv.compat,"",@"SHT_CUDA_COMPAT_INFO"
	.align	4
        /*0000*/ 	.byte	0x02, 0x09, 0x00, 0x00, 0x02, 0x02, 0x01, 0x00, 0x02, 0x05, 0x05, 0x00, 0x03, 0x07, 0x01, 0x01
        /*0010*/ 	.byte	0x02, 0x03, 0x00, 0x00, 0x02, 0x06, 0x01, 0x00, 0x04, 0x0b, 0x08, 0x00, 0x09, 0x00, 0x00, 0x00
        /*0020*/ 	.byte	0x00, 0x00, 0x00, 0x00


//--------------------- .nv.info._Z7get_maxPiS_i  --------------------------
	.section	.nv.info._Z7get_maxPiS_i,"",@"SHT_CUDA_INFO"
	.sectionflags	@""
	.align	4


	//----- nvinfo : EIATTR_CUDA_API_VERSION
	.align		4
        /*0000*/ 	.byte	0x04, 0x37
        /*0002*/ 	.short	(.L_31 - .L_30)
.L_30:
        /*0004*/ 	.word	0x00000082


	//----- nvinfo : EIATTR_KPARAM_INFO
	.align		4
.L_31:
        /*0008*/ 	.byte	0x04, 0x17
        /*000a*/ 	.short	(.L_33 - .L_32)
.L_32:
        /*000c*/ 	.word	0x00000000
        /*0010*/ 	.short	0x0002
        /*0012*/ 	.short	0x0010
        /*0014*/ 	.byte	0x00, 0xf0, 0x11, 0x00


	//----- nvinfo : EIATTR_KPARAM_INFO
	.align		4
.L_33:
        /*0018*/ 	.byte	0x04, 0x17
        /*001a*/ 	.short	(.L_35 - .L_34)
.L_34:
        /*001c*/ 	.word	0x00000000
        /*0020*/ 	.short	0x0001
        /*0022*/ 	.short	0x0008
        /*0024*/ 	.byte	0x00, 0xf5, 0x21, 0x00


	//----- nvinfo : EIATTR_KPARAM_INFO
	.align		4
.L_35:
        /*0028*/ 	.byte	0x04, 0x17
        /*002a*/ 	.short	(.L_37 - .L_36)
.L_36:
        /*002c*/ 	.word	0x00000000
        /*0030*/ 	.short	0x0000
        /*0032*/ 	.short	0x0000
        /*0034*/ 	.byte	0x00, 0xf5, 0x21, 0x00


	//----- nvinfo : EIATTR_SPARSE_MMA_MASK
	.align		4
.L_37:
        /*0038*/ 	.byte	0x03, 0x50
        /*003a*/ 	.short	0x0000


	//----- nvinfo : EIATTR_MAXREG_COUNT
	.align		4
        /*003c*/ 	.byte	0x03, 0x1b
        /*003e*/ 	.short	0x00ff


	//----- nvinfo : EIATTR_MERCURY_ISA_VERSION
	.align		4
        /*0040*/ 	.byte	0x03, 0x5f
        /*0042*/ 	.short	0x0101


	//----- nvinfo : EIATTR_INT_WARP_WIDE_INSTR_OFFSETS
	.align		4
        /*0044*/ 	.byte	0x04, 0x31
        /*0046*/ 	.short	(.L_39 - .L_38)


	//   ....[0]....
.L_38:
        /*0048*/ 	.word	0x000000a0


	//   ....[1]....
        /*004c*/ 	.word	0x000000e0


	//----- nvinfo : EIATTR_VRC_CTA_INIT_COUNT
	.align		4
.L_39:
        /*0050*/ 	.byte	0x02, 0x4a
	.zero		1
	.zero		1


	//----- nvinfo : EIATTR_EXIT_INSTR_OFFSETS
	.align		4
        /*0054*/ 	.byte	0x04, 0x1c
        /*0056*/ 	.short	(.L_41 - .L_40)


	//   ....[0]....
.L_40:
        /*0058*/ 	.word	0x00000040


	//   ....[1]....
        /*005c*/ 	.word	0x00000110


	//----- nvinfo : EIATTR_CBANK_PARAM_SIZE
	.align		4
.L_41:
        /*0060*/ 	.byte	0x03, 0x19
        /*0062*/ 	.short	0x0014


	//----- nvinfo : EIATTR_PARAM_CBANK
	.align		4
        /*0064*/ 	.byte	0x04, 0x0a
        /*0066*/ 	.short	(.L_43 - .L_42)
	.align		4
.L_42:
        /*0068*/ 	.word	index@(.nv.constant0._Z7get_maxPiS_i)
        /*006c*/ 	.short	0x0380
        /*006e*/ 	.short	0x0014


	//----- nvinfo : EIATTR_SW_WAR
	.align		4
.L_43:
        /*0070*/ 	.byte	0x04, 0x36
        /*0072*/ 	.short	(.L_45 - .L_44)
.L_44:
        /*0074*/ 	.word	0x00000008
.L_45:


//--------------------- .nv.info._Z7get_minPiS_i  --------------------------
	.section	.nv.info._Z7get_minPiS_i,"",@"SHT_CUDA_INFO"
	.sectionflags	@""
	.align	4


	//----- nvinfo : EIATTR_CUDA_API_VERSION
	.align		4
        /*0000*/ 	.byte	0x04, 0x37
        /*0002*/ 	.short	(.L_47 - .L_46)
.L_46:
        /*0004*/ 	.word	0x00000082


	//----- nvinfo : EIATTR_KPARAM_INFO
	.align		4
.L_47:
        /*0008*/ 	.byte	0x04, 0x17
        /*000a*/ 	.short	(.L_49 - .L_48)
.L_48:
        /*000c*/ 	.word	0x00000000
        /*0010*/ 	.short	0x0002
        /*0012*/ 	.short	0x0010
        /*0014*/ 	.byte	0x00, 0xf0, 0x11, 0x00


	//----- nvinfo : EIATTR_KPARAM_INFO
	.align		4
.L_49:
        /*0018*/ 	.byte	0x04, 0x17
        /*001a*/ 	.short	(.L_51 - .L_50)
.L_50:
        /*001c*/ 	.word	0x00000000
        /*0020*/ 	.short	0x0001
        /*0022*/ 	.short	0x0008
        /*0024*/ 	.byte	0x00, 0xf5, 0x21, 0x00


	//----- nvinfo : EIATTR_KPARAM_INFO
	.align		4
.L_51:
        /*0028*/ 	.byte	0x04, 0x17
        /*002a*/ 	.short	(.L_53 - .L_52)
.L_52:
        /*002c*/ 	.word	0x00000000
        /*0030*/ 	.short	0x0000
        /*0032*/ 	.short	0x0000
        /*0034*/ 	.byte	0x00, 0xf5, 0x21, 0x00


	//----- nvinfo : EIATTR_SPARSE_MMA_MASK
	.align		4
.L_53:
        /*0038*/ 	.byte	0x03, 0x50
        /*003a*/ 	.short	0x0000


	//----- nvinfo : EIATTR_MAXREG_COUNT
	.align		4
        /*003c*/ 	.byte	0x03, 0x1b
        /*003e*/ 	.short	0x00ff


	//----- nvinfo : EIATTR_MERCURY_ISA_VERSION
	.align		4
        /*0040*/ 	.byte	0x03, 0x5f
        /*0042*/ 	.short	0x0101


	//----- nvinfo : EIATTR_INT_WARP_WIDE_INSTR_OFFSETS
	.align		4
        /*0044*/ 	.byte	0x04, 0x31
        /*0046*/ 	.short	(.L_55 - .L_54)


	//   ....[0]....
.L_54:
        /*0048*/ 	.word	0x000000a0


	//   ....[1]....
        /*004c*/ 	.word	0x000000e0


	//----- nvinfo : EIATTR_VRC_CTA_INIT_COUNT
	.align		4
.L_55:
        /*0050*/ 	.byte	0x02, 0x4a
	.zero		1
	.zero		1


	//----- nvinfo : EIATTR_EXIT_INSTR_OFFSETS
	.align		4
        /*0054*/ 	.byte	0x04, 0x1c
        /*0056*/ 	.short	(.L_57 - .L_56)


	//   ....[0]....
.L_56:
        /*0058*/ 	.word	0x00000040


	//   ....[1]....
        /*005c*/ 	.word	0x00000110


	//----- nvinfo : EIATTR_CBANK_PARAM_SIZE
	.align		4
.L_57:
        /*0060*/ 	.byte	0x03, 0x19
        /*0062*/ 	.short	0x0014


	//----- nvinfo : EIATTR_PARAM_CBANK
	.align		4
        /*0064*/ 	.byte	0x04, 0x0a
        /*0066*/ 	.short	(.L_59 - .L_58)
	.align		4
.L_58:
        /*0068*/ 	.word	index@(.nv.constant0._Z7get_minPiS_i)
        /*006c*/ 	.short	0x0380
        /*006e*/ 	.short	0x0014


	//----- nvinfo : EIATTR_SW_WAR
	.align		4
.L_59:
        /*0070*/ 	.byte	0x04, 0x36
        /*0072*/ 	.short	(.L_61 - .L_60)
.L_60:
        /*0074*/ 	.word	0x00000008
.L_61:


//--------------------- .nv.info._Z14get_square_sumPiS_i --------------------------
	.section	.nv.info._Z14get_square_sumPiS_i,"",@"SHT_CUDA_INFO"
	.sectionflags	@""
	.align	4


	//----- nvinfo : EIATTR_CUDA_API_VERSION
	.align		4
        /*0000*/ 	.byte	0x04, 0x37
        /*0002*/ 	.short	(.L_63 - .L_62)
.L_62:
        /*0004*/ 	.word	0x00000082


	//----- nvinfo : EIATTR_KPARAM_INFO
	.align		4
.L_63:
        /*0008*/ 	.byte	0x04, 0x17
        /*000a*/ 	.short	(.L_65 - .L_64)
.L_64:
        /*000c*/ 	.word	0x00000000
        /*0010*/ 	.short	0x0002
        /*0012*/ 	.short	0x0010
        /*0014*/ 	.byte	0x00, 0xf0, 0x11, 0x00


	//----- nvinfo : EIATTR_KPARAM_INFO
	.align		4
.L_65:
        /*0018*/ 	.byte	0x04, 0x17
        /*001a*/ 	.short	(.L_67 - .L_66)
.L_66:
        /*001c*/ 	.word	0x00000000
        /*0020*/ 	.short	0x0001
        /*0022*/ 	.short	0x0008
        /*0024*/ 	.byte	0x00, 0xf5, 0x21, 0x00


	//----- nvinfo : EIATTR_KPARAM_INFO
	.align		4
.L_67:
        /*0028*/ 	.byte	0x04, 0x17
        /*002a*/ 	.short	(.L_69 - .L_68)
.L_68:
        /*002c*/ 	.word	0x00000000
        /*0030*/ 	.short	0x0000
        /*0032*/ 	.short	0x0000
        /*0034*/ 	.byte	0x00, 0xf5, 0x21, 0x00


	//----- nvinfo : EIATTR_SPARSE_MMA_MASK
	.align		4
.L_69:
        /*0038*/ 	.byte	0x03, 0x50
        /*003a*/ 	.short	0x0000


	//----- nvinfo : EIATTR_MAXREG_COUNT
	.align		4
        /*003c*/ 	.byte	0x03, 0x1b
        /*003e*/ 	.short	0x00ff


	//----- nvinfo : EIATTR_MERCURY_ISA_VERSION
	.align		4
        /*0040*/ 	.byte	0x03, 0x5f
        /*0042*/ 	.short	0x0101


	//----- nvinfo : EIATTR_INT_WARP_WIDE_INSTR_OFFSETS
	.align		4
        /*0044*/ 	.byte	0x04, 0x31
        /*0046*/ 	.short	(.L_71 - .L_70)


	//   ....[0]....
.L_70:
        /*0048*/ 	.word	0x000000a0


	//   ....[1]....
        /*004c*/ 	.word	0x000000f0


	//----- nvinfo : EIATTR_VRC_CTA_INIT_COUNT
	.align		4
.L_71:
        /*0050*/ 	.byte	0x02, 0x4a
	.zero		1
	.zero		1


	//----- nvinfo : EIATTR_EXIT_INSTR_OFFSETS
	.align		4
        /*0054*/ 	.byte	0x04, 0x1c
        /*0056*/ 	.short	(.L_73 - .L_72)


	//   ....[0]....
.L_72:
        /*0058*/ 	.word	0x00000040


	//   ....[1]....
        /*005c*/ 	.word	0x00000120


	//----- nvinfo : EIATTR_CBANK_PARAM_SIZE
	.align		4
.L_73:
        /*0060*/ 	.byte	0x03, 0x19
        /*0062*/ 	.short	0x0014


	//----- nvinfo : EIATTR_PARAM_CBANK
	.align		4
        /*0064*/ 	.byte	0x04, 0x0a
        /*0066*/ 	.short	(.L_75 - .L_74)
	.align		4
.L_74:
        /*0068*/ 	.word	index@(.nv.constant0._Z14get_square_sumPiS_i)
        /*006c*/ 	.short	0x0380
        /*006e*/ 	.short	0x0014


	//----- nvinfo : EIATTR_SW_WAR
	.align		4
.L_75:
        /*0070*/ 	.byte	0x04, 0x36
        /*0072*/ 	.short	(.L_77 - .L_76)
.L_76:
        /*0074*/ 	.word	0x00000008
.L_77:


//--------------------- .nv.info._Z7get_sumPiS_i  --------------------------
	.section	.nv.info._Z7get_sumPiS_i,"",@"SHT_CUDA_INFO"
	.sectionflags	@""
	.align	4


	//----- nvinfo : EIATTR_CUDA_API_VERSION
	.align		4
        /*0000*/ 	.byte	0x04, 0x37
        /*0002*/ 	.short	(.L_79 - .L_78)
.L_78:
        /*0004*/ 	.word	0x00000082


	//----- nvinfo : EIATTR_KPARAM_INFO
	.align		4
.L_79:
        /*0008*/ 	.byte	0x04, 0x17
        /*000a*/ 	.short	(.L_81 - .L_80)
.L_80:
        /*000c*/ 	.word	0x00000000
        /*0010*/ 	.short	0x0002
        /*0012*/ 	.short	0x0010
        /*0014*/ 	.byte	0x00, 0xf0, 0x11, 0x00


	//----- nvinfo : EIATTR_KPARAM_INFO
	.align		4
.L_81:
        /*0018*/ 	.byte	0x04, 0x17
        /*001a*/ 	.short	(.L_83 - .L_82)
.L_82:
        /*001c*/ 	.word	0x00000000
        /*0020*/ 	.short	0x0001
        /*0022*/ 	.short	0x0008
        /*0024*/ 	.byte	0x00, 0xf5, 0x21, 0x00


	//----- nvinfo : EIATTR_KPARAM_INFO
	.align		4
.L_83:
        /*0028*/ 	.byte	0x04, 0x17
        /*002a*/ 	.short	(.L_85 - .L_84)
.L_84:
        /*002c*/ 	.word	0x00000000
        /*0030*/ 	.short	0x0000
        /*0032*/ 	.short	0x0000
        /*0034*/ 	.byte	0x00, 0xf5, 0x21, 0x00


	//----- nvinfo : EIATTR_SPARSE_MMA_MASK
	.align		4
.L_85:
        /*0038*/ 	.byte	0x03, 0x50
        /*003a*/ 	.short	0x0000


	//----- nvinfo : EIATTR_MAXREG_COUNT
	.align		4
        /*003c*/ 	.byte	0x03, 0x1b
        /*003e*/ 	.short	0x00ff


	//----- nvinfo : EIATTR_MERCURY_ISA_VERSION
	.align		4
        /*0040*/ 	.byte	0x03, 0x5f
        /*0042*/ 	.short	0x0101


	//----- nvinfo : EIATTR_INT_WARP_WIDE_INSTR_OFFSETS
	.align		4
        /*0044*/ 	.byte	0x04, 0x31
        /*0046*/ 	.short	(.L_87 - .L_86)


	//   ....[0]....
.L_86:
        /*0048*/ 	.word	0x000000a0


	//   ....[1]....
        /*004c*/ 	.word	0x000000e0


	//----- nvinfo : EIATTR_VRC_CTA_INIT_COUNT
	.align		4
.L_87:
        /*0050*/ 	.byte	0x02, 0x4a
	.zero		1
	.zero		1


	//----- nvinfo : EIATTR_EXIT_INSTR_OFFSETS
	.align		4
        /*0054*/ 	.byte	0x04, 0x1c
        /*0056*/ 	.short	(.L_89 - .L_88)


	//   ....[0]....
.L_88:
        /*0058*/ 	.word	0x00000040


	//   ....[1]....
        /*005c*/ 	.word	0x00000110


	//----- nvinfo : EIATTR_CBANK_PARAM_SIZE
	.align		4
.L_89:
        /*0060*/ 	.byte	0x03, 0x19
        /*0062*/ 	.short	0x0014


	//----- nvinfo : EIATTR_PARAM_CBANK
	.align		4
        /*0064*/ 	.byte	0x04, 0x0a
        /*0066*/ 	.short	(.L_91 - .L_90)
	.align		4
.L_90:
        /*0068*/ 	.word	index@(.nv.constant0._Z7get_sumPiS_i)
        /*006c*/ 	.short	0x0380
        /*006e*/ 	.short	0x0014


	//----- nvinfo : EIATTR_SW_WAR
	.align		4
.L_91:
        /*0070*/ 	.byte	0x04, 0x36
        /*0072*/ 	.short	(.L_93 - .L_92)
.L_92:
        /*0074*/ 	.word	0x00000008
.L_93:


//--------------------- .nv.info._Z9get_statsPiS_S_S_S_i --------------------------
	.section	.nv.info._Z9get_statsPiS_S_S_S_i,"",@"SHT_CUDA_INFO"
	.sectionflags	@""
	.align	4


	//----- nvinfo : EIATTR_CUDA_API_VERSION
	.align		4
        /*0000*/ 	.byte	0x04, 0x37
        /*0002*/ 	.short	(.L_95 - .L_94)
.L_94:
        /*0004*/ 	.word	0x00000082


	//----- nvinfo : EIATTR_KPARAM_INFO
	.align		4
.L_95:
        /*0008*/ 	.byte	0x04, 0x17
        /*000a*/ 	.short	(.L_97 - .L_96)
.L_96:
        /*000c*/ 	.word	0x00000000
        /*0010*/ 	.short	0x0005
        /*0012*/ 	.short	0x0028
        /*0014*/ 	.byte	0x00, 0xf0, 0x11, 0x00


	//----- nvinfo : EIATTR_KPARAM_INFO
	.align		4
.L_97:
        /*0018*/ 	.byte	0x04, 0x17
        /*001a*/ 	.short	(.L_99 - .L_98)
.L_98:
        /*001c*/ 	.word	0x00000000
        /*0020*/ 	.short	0x0004
        /*0022*/ 	.short	0x0020
        /*0024*/ 	.byte	0x00, 0xf5, 0x21, 0x00


	//----- nvinfo : EIATTR_KPARAM_INFO
	.align		4
.L_99:
        /*0028*/ 	.byte	0x04, 0x17
        /*002a*/ 	.short	(.L_101 - .L_100)
.L_100:
        /*002c*/ 	.word	0x00000000
        /*0030*/ 	.short	0x0003
        /*0032*/ 	.short	0x0018
        /*0034*/ 	.byte	0x00, 0xf5, 0x21, 0x00


	//----- nvinfo : EIATTR_KPARAM_INFO
	.align		4
.L_101:
        /*0038*/ 	.byte	0x04, 0x17
        /*003a*/ 	.short	(.L_103 - .L_102)
.L_102:
        /*003c*/ 	.word	0x00000000
        /*0040*/ 	.short	0x0002
        /*0042*/ 	.short	0x0010
        /*0044*/ 	.byte	0x00, 0xf5, 0x21, 0x00


	//----- nvinfo : EIATTR_KPARAM_INFO
	.align		4
.L_103:
        /*0048*/ 	.byte	0x04, 0x17
        /*004a*/ 	.short	(.L_105 - .L_104)
.L_104:
        /*004c*/ 	.word	0x00000000
        /*0050*/ 	.short	0x0001
        /*0052*/ 	.short	0x0008
        /*0054*/ 	.byte	0x00, 0xf5, 0x21, 0x00


	//----- nvinfo : EIATTR_KPARAM_INFO
	.align		4
.L_105:
        /*0058*/ 	.byte	0x04, 0x17
        /*005a*/ 	.short	(.L_107 - .L_106)
.L_106:
        /*005c*/ 	.word	0x00000000
        /*0060*/ 	.short	0x0000
        /*0062*/ 	.short	0x0000
        /*0064*/ 	.byte	0x00, 0xf5, 0x21, 0x00


	//----- nvinfo : EIATTR_SPARSE_MMA_MASK
	.align		4
.L_107:
        /*0068*/ 	.byte	0x03, 0x50
        /*006a*/ 	.short	0x0000


	//----- nvinfo : EIATTR_MAXREG_COUNT
	.align		4
        /*006c*/ 	.byte	0x03, 0x1b
        /*006e*/ 	.short	0x00ff


	//----- nvinfo : EIATTR_MERCURY_ISA_VERSION
	.align		4
        /*0070*/ 	.byte	0x03, 0x5f
        /*0072*/ 	.short	0x0101


	//----- nvinfo : EIATTR_INT_WARP_WIDE_INSTR_OFFSETS
	.align		4
        /*0074*/ 	.byte	0x04, 0x31
        /*0076*/ 	.short	(.L_109 - .L_108)


	//   ....[0]....
.L_108:
        /*0078*/ 	.word	0x000000a0


	//   ....[1]....
        /*007c*/ 	.word	0x000000e0


	//   ....[2]....
        /*0080*/ 	.word	0x00000130


	//   ....[3]....
        /*0084*/ 	.word	0x00000180


	//   ....[4]....
        /*0088*/ 	.word	0x000001e0


	//----- nvinfo : EIATTR_VRC_CTA_INIT_COUNT
	.align		4
.L_109:
        /*008c*/ 	.byte	0x02, 0x4a
	.zero		1
	.zero		1


	//----- nvinfo : EIATTR_EXIT_INSTR_OFFSETS
	.align		4
        /*0090*/ 	.byte	0x04, 0x1c
        /*0092*/ 	.short	(.L_111 - .L_110)


	//   ....[0]....
.L_110:
        /*0094*/ 	.word	0x00000040


	//   ....[1]....
        /*0098*/ 	.word	0x00000210


	//----- nvinfo : EIATTR_CBANK_PARAM_SIZE
	.align		4
.L_111:
        /*009c*/ 	.byte	0x03, 0x19
        /*009e*/ 	.short	0x002c


	//----- nvinfo : EIATTR_PARAM_CBANK
	.align		4
        /*00a0*/ 	.byte	0x04, 0x0a
        /*00a2*/ 	.short	(.L_113 - .L_112)
	.align		4
.L_112:
        /*00a4*/ 	.word	index@(.nv.constant0._Z9get_statsPiS_S_S_S_i)
        /*00a8*/ 	.short	0x0380
        /*00aa*/ 	.short	0x002c


	//----- nvinfo : EIATTR_SW_WAR
	.align		4
.L_113:
        /*00ac*/ 	.byte	0x04, 0x36
        /*00ae*/ 	.short	(.L_115 - .L_114)
.L_114:
        /*00b0*/ 	.word	0x00000008
.L_115:


//--------------------- .nv.callgraph             --------------------------
	.section	.nv.callgraph,"",@"SHT_CUDA_CALLGRAPH"
	.align	4
	.sectionentsize	8
	.align		4
        /*0000*/ 	.word	0x00000000
	.align		4
        /*0004*/ 	.word	0xffffffff
	.align		4
        /*0008*/ 	.word	0x00000000
	.align		4
        /*000c*/ 	.word	0xfffffffe
	.align		4
        /*0010*/ 	.word	0x00000000
	.align		4
        /*0014*/ 	.word	0xfffffffd
	.align		4
        /*0018*/ 	.word	0x00000000
	.align		4
        /*001c*/ 	.word	0xfffffffc


//--------------------- .text._Z7get_maxPiS_i     --------------------------
	.section	.text._Z7get_maxPiS_i,"ax",@progbits
	.align	128
        .global         _Z7get_maxPiS_i
        .type           _Z7get_maxPiS_i,@function
        .size           _Z7get_maxPiS_i,(.L_x_5 - _Z7get_maxPiS_i)
        .other          _Z7get_maxPiS_i,@"STO_CUDA_ENTRY STV_DEFAULT"
_Z7get_maxPiS_i:
.text._Z7get_maxPiS_i:
[----:B------:R-:W-:Y:S01]  /*0000*/  LDC R1, c[0x0][0x37c] ;  /* 0x0000df00ff017b82 */ /* 0x000fe20000000800 */
[----:B------:R-:W0:Y:S01]  /*0010*/  S2R R5, SR_TID.X ;  /* 0x0000000000057919 */ /* 0x000e220000002100 */
[----:B------:R-:W0:Y:S02]  /*0020*/  LDCU UR4, c[0x0][0x390] ;  /* 0x00007200ff0477ac */ /* 0x000e240008000800 */
[----:B0-----:R-:W-:-:S13]  /*0030*/  ISETP.GE.AND P0, PT, R5, UR4, PT ;  /* 0x0000000405007c0c */ /* 0x001fda000bf06270 */
[----:B------:R-:W-:Y:S05]  /*0040*/  @P0 EXIT ;  /* 0x000000000000094d */ /* 0x000fea0003800000 */
[----:B------:R-:W0:Y:S01]  /*0050*/  LDC.64 R2, c[0x0][0x380] ;  /* 0x0000e000ff027b82 */ /* 0x000e220000000a00 */
[----:B------:R-:W1:Y:S01]  /*0060*/  LDCU.64 UR6, c[0x0][0x358] ;  /* 0x00006b00ff0677ac */ /* 0x000e620008000a00 */
[----:B0-----:R-:W-:-:S06]  /*0070*/  IMAD.WIDE.U32 R2, R5, 0x4, R2 ;  /* 0x0000000405027825 */ /* 0x001fcc00078e0002 */
[----:B-1----:R-:W2:Y:S01]  /*0080*/  LDG.E R2, desc[UR6][R2.64] ;  /* 0x0000000602027981 */ /* 0x002ea2000c1e1900 */
[----:B------:R-:W0:Y:S01]  /*0090*/  LDC.64 R4, c[0x0][0x388] ;  /* 0x0000e200ff047b82 */ /* 0x000e220000000a00 */
[----:B------:R-:W-:Y:S01]  /*00a0*/  VOTEU.ANY UR4, UPT, PT ;  /* 0x0000000000047886 */ /* 0x000fe200038e0100 */
[----:B------:R-:W1:Y:S01]  /*00b0*/  S2R R0, SR_LANEID ;  /* 0x0000000000007919 */ /* 0x000e620000000000 */
[----:B------:R-:W-:-:S06]  /*00c0*/  UFLO.U32 UR4, UR4 ;  /* 0x00000004000472bd */ /* 0x000fcc00080e0000 */
[----:B-1----:R-:W-:Y:S02]  /*00d0*/  ISETP.EQ.U32.AND P0, PT, R0, UR4, PT ;  /* 0x0000000400007c0c */ /* 0x002fe4000bf02070 */
[----:B--2---:R-:W-:-:S13]  /*00e0*/  CREDUX.MAX.S32 UR5, R2 ;  /* 0x00000000020572cc */ /* 0x004fda0000000200 */
[----:B------:R-:W-:-:S05]  /*00f0*/  IMAD.U32 R7, RZ, RZ, UR5 ;  /* 0x00000005ff077e24 */ /* 0x000fca000f8e00ff */
[----:B0-----:R-:W-:Y:S01]  /*0100*/  @P0 REDG.E.MAX.S32.STRONG.GPU desc[UR6][R4.64], R7 ;  /* 0x000000070400098e */ /* 0x001fe2000d12e306 */
[----:B------:R-:W-:Y:S05]  /*0110*/  EXIT ;  /* 0x000000000000794d */ /* 0x000fea0003800000 */
.L_x_0:
[----:B------:R-:W-:-:S00]  /*0120*/  BRA `(.L_x_0) ;  /* 0xfffffffc00fc7947 */ /* 0x000fc0000383ffff */
[----:B------:R-:W-:-:S00]  /*0130*/  NOP ;  /* 0x0000000000007918 */ /* 0x000fc00000000000 */
        /* <DEDUP_REMOVED lines=12> */
.L_x_5:


//--------------------- .text._Z7get_minPiS_i     --------------------------
	.section	.text._Z7get_minPiS_i,"ax",@progbits
	.align	128
        .global         _Z7get_minPiS_i
        .type           _Z7get_minPiS_i,@function
        .size           _Z7get_minPiS_i,(.L_x_6 - _Z7get_minPiS_i)
        .other          _Z7get_minPiS_i,@"STO_CUDA_ENTRY STV_DEFAULT"
_Z7get_minPiS_i:
.text._Z7get_minPiS_i:
        /* <DEDUP_REMOVED lines=14> */
[----:B--2---:R-:W-:-:S13]  /*00e0*/  CREDUX.MIN.S32 UR5, R2 ;  /* 0x00000000020572cc */ /* 0x004fda0000008200 */
[----:B------:R-:W-:-:S05]  /*00f0*/  IMAD.U32 R7, RZ, RZ, UR5 ;  /* 0x00000005ff077e24 */ /* 0x000fca000f8e00ff */
[----:B0-----:R-:W-:Y:S01]  /*0100*/  @P0 REDG.E.MIN.S32.STRONG.GPU desc[UR6][R4.64], R7 ;  /* 0x000000070400098e */ /* 0x001fe2000c92e306 */
[----:B------:R-:W-:Y:S05]  /*0110*/  EXIT ;  /* 0x000000000000794d */ /* 0x000fea0003800000 */
.L_x_1:
        /* <DEDUP_REMOVED lines=14> */
.L_x_6:


//--------------------- .text._Z14get_square_sumPiS_i --------------------------
	.section	.text._Z14get_square_sumPiS_i,"ax",@progbits
	.align	128
        .global         _Z14get_square_sumPiS_i
        .type           _Z14get_square_sumPiS_i,@function
        .size           _Z14get_square_sumPiS_i,(.L_x_7 - _Z14get_square_sumPiS_i)
        .other          _Z14get_square_sumPiS_i,@"STO_CUDA_ENTRY STV_DEFAULT"
_Z14get_square_sumPiS_i:
.text._Z14get_square_sumPiS_i:
        /* <DEDUP_REMOVED lines=13> */
[----:B-1----:R-:W-:Y:S01]  /*00d0*/  ISETP.EQ.U32.AND P0, PT, R6, UR4, PT ;  /* 0x0000000406007c0c */ /* 0x002fe2000bf02070 */
[----:B--2---:R-:W-:-:S04]  /*00e0*/  IMAD R0, R2, R2, RZ ;  /* 0x0000000202007224 */ /* 0x004fc800078e02ff */
[----:B------:R-:W1:Y:S02]  /*00f0*/  REDUX.SUM UR5, R0 ;  /* 0x00000000000573c4 */ /* 0x000e64000000c000 */
[----:B-1----:R-:W-:-:S06]  /*0100*/  MOV R7, UR5 ;  /* 0x0000000500077c02 */ /* 0x002fcc0008000f00 */
[----:B0-----:R-:W-:Y:S01]  /*0110*/  @P0 REDG.E.ADD.STRONG.GPU desc[UR6][R4.64], R7 ;  /* 0x000000070400098e */ /* 0x001fe2000c12e106 */
[----:B------:R-:W-:Y:S05]  /*0120*/  EXIT ;  /* 0x000000000000794d */ /* 0x000fea0003800000 */
.L_x_2:
        /* <DEDUP_REMOVED lines=13> */
.L_x_7:


//--------------------- .text._Z7get_sumPiS_i     --------------------------
	.section	.text._Z7get_sumPiS_i,"ax",@progbits
	.align	128
        .global         _Z7get_sumPiS_i
        .type           _Z7get_sumPiS_i,@function
        .size           _Z7get_sumPiS_i,(.L_x_8 - _Z7get_sumPiS_i)
        .other          _Z7get_sumPiS_i,@"STO_CUDA_ENTRY STV_DEFAULT"
_Z7get_sumPiS_i:
.text._Z7get_sumPiS_i:
        /* <DEDUP_REMOVED lines=14> */
[----:B--2---:R-:W1:Y:S02]  /*00e0*/  REDUX.SUM UR5, R2 ;  /* 0x00000000020573c4 */ /* 0x004e64000000c000 */
[----:B-1----:R-:W-:-:S10]  /*00f0*/  MOV R7, UR5 ;  /* 0x0000000500077c02 */ /* 0x002fd40008000f00 */
[----:B0-----:R-:W-:Y:S01]  /*0100*/  @P0 REDG.E.ADD.STRONG.GPU desc[UR6][R4.64], R7 ;  /* 0x000000070400098e */ /* 0x001fe2000c12e106 */
[----:B------:R-:W-:Y:S05]  /*0110*/  EXIT ;  /* 0x000000000000794d */ /* 0x000fea0003800000 */
.L_x_3:
        /* <DEDUP_REMOVED lines=14> */
.L_x_8:


//--------------------- .text._Z9get_statsPiS_S_S_S_i --------------------------
	.section	.text._Z9get_statsPiS_S_S_S_i,"ax",@progbits
	.align	128
        .global         _Z9get_statsPiS_S_S_S_i
        .type           _Z9get_statsPiS_S_S_S_i,@function
        .size           _Z9get_statsPiS_S_S_S_i,(.L_x_9 - _Z9get_statsPiS_S_S_S_i)
        .other          _Z9get_statsPiS_S_S_S_i,@"STO_CUDA_ENTRY STV_DEFAULT"
_Z9get_statsPiS_S_S_S_i:
.text._Z9get_statsPiS_S_S_S_i:
[----:B------:R-:W-:Y:S01]  /*0000*/  LDC R1, c[0x0][0x37c] ;  /* 0x0000df00ff017b82 */ /* 0x000fe20000000800 */
[----:B------:R-:W0:Y:S01]  /*0010*/  S2R R5, SR_TID.X ;  /* 0x0000000000057919 */ /* 0x000e220000002100 */
[----:B------:R-:W0:Y:S02]  /*0020*/  LDCU UR4, c[0x0][0x3a8] ;  /* 0x00007500ff0477ac */ /* 0x000e240008000800 */
[----:B0-----:R-:W-:-:S13]  /*0030*/  ISETP.GE.AND P0, PT, R5, UR4, PT ;  /* 0x0000000405007c0c */ /* 0x001fda000bf06270 */
[----:B------:R-:W-:Y:S05]  /*0040*/  @P0 EXIT ;  /* 0x000000000000094d */ /* 0x000fea0003800000 */
[----:B------:R-:W0:Y:S01]  /*0050*/  LDC.64 R2, c[0x0][0x380] ;  /* 0x0000e000ff027b82 */ /* 0x000e220000000a00 */
[----:B------:R-:W1:Y:S01]  /*0060*/  LDCU.64 UR6, c[0x0][0x358] ;  /* 0x00006b00ff0677ac */ /* 0x000e620008000a00 */
[----:B0-----:R-:W-:-:S05]  /*0070*/  IMAD.WIDE.U32 R2, R5, 0x4, R2 ;  /* 0x0000000405027825 */ /* 0x001fca00078e0002 */
        /* <DEDUP_REMOVED lines=8> */
[----:B0-----:R0:W-:Y:S04]  /*0100*/  @P0 REDG.E.MIN.S32.STRONG.GPU desc[UR6][R4.64], R11 ;  /* 0x0000000b0400098e */ /* 0x0011e8000c92e306 */
[----:B------:R-:W2:Y:S01]  /*0110*/  LDG.E R0, desc[UR6][R2.64] ;  /* 0x0000000602007981 */ /* 0x000ea2000c1e1900 */
[----:B------:R-:W1:Y:S01]  /*0120*/  LDC.64 R6, c[0x0][0x390] ;  /* 0x0000e400ff067b82 */ /* 0x000e620000000a00 */
[----:B--2---:R-:W-:-:S13]  /*0130*/  CREDUX.MAX.S32 UR4, R0 ;  /* 0x00000000000472cc */ /* 0x004fda0000000200 */
[----:B------:R-:W-:-:S05]  /*0140*/  IMAD.U32 R13, RZ, RZ, UR4 ;  /* 0x00000004ff0d7e24 */ /* 0x000fca000f8e00ff */
[----:B-1----:R-:W-:Y:S04]  /*0150*/  @P0 REDG.E.MAX.S32.STRONG.GPU desc[UR6][R6.64], R13 ;  /* 0x0000000d0600098e */ /* 0x002fe8000d12e306 */
[----:B------:R-:W2:Y:S01]  /*0160*/  LDG.E R0, desc[UR6][R2.64] ;  /* 0x0000000602007981 */ /* 0x000ea2000c1e1900 */
[----:B------:R-:W1:Y:S08]  /*0170*/  LDC.64 R8, c[0x0][0x398] ;  /* 0x0000e600ff087b82 */ /* 0x000e700000000a00 */
[----:B--2---:R-:W2:Y:S02]  /*0180*/  REDUX.SUM UR4, R0 ;  /* 0x00000000000473c4 */ /* 0x004ea4000000c000 */
[----:B--2---:R-:W-:-:S05]  /*0190*/  MOV R15, UR4 ;  /* 0x00000004000f7c02 */ /* 0x004fca0008000f00 */
[----:B-1----:R-:W-:Y:S04]  /*01a0*/  @P0 REDG.E.ADD.STRONG.GPU desc[UR6][R8.64], R15 ;  /* 0x0000000f0800098e */ /* 0x002fe8000c12e106 */
[----:B0-----:R-:W2:Y:S02]  /*01b0*/  LDG.E R4, desc[UR6][R2.64] ;  /* 0x0000000602047981 */ /* 0x001ea4000c1e1900 */
[----:B--2---:R-:W-:Y:S02]  /*01c0*/  IMAD R10, R4, R4, RZ ;  /* 0x00000004040a7224 */ /* 0x004fe400078e02ff */
[----:B------:R-:W0:Y:S08]  /*01d0*/  LDC.64 R4, c[0x0][0x3a0] ;  /* 0x0000e800ff047b82 */ /* 0x000e300000000a00 */
[----:B------:R-:W1:Y:S02]  /*01e0*/  REDUX.SUM UR4, R10 ;  /* 0x000000000a0473c4 */ /* 0x000e64000000c000 */
[----:B-1----:R-:W-:-:S05]  /*01f0*/  IMAD.U32 R11, RZ, RZ, UR4 ;  /* 0x00000004ff0b7e24 */ /* 0x002fca000f8e00ff */
[----:B0-----:R-:W-:Y:S01]  /*0200*/  @P0 REDG.E.ADD.STRONG.GPU desc[UR6][R4.64], R11 ;  /* 0x0000000b0400098e */ /* 0x001fe2000c12e106 */
[----:B------:R-:W-:Y:S05]  /*0210*/  EXIT ;  /* 0x000000000000794d */ /* 0x000fea0003800000 */
.L_x_4:
        /* <DEDUP_REMOVED lines=14> */
.L_x_9:


//--------------------- .nv.shared.reserved.0     --------------------------
	.section	.nv.shared.reserved.0,"aw",@nobits
	.weak		__nv_reservedSMEM_offset_0_alias
	.size		__nv_reservedSMEM_offset_0_alias, 0, 64
	.other		__nv_reservedSMEM_offset_0_alias,@"STO_CUDA_RESERVED_SHARED STV_DEFAULT"
__nv_reservedSMEM_offset_0_alias:
	.zero		0
	.zero		64


//--------------------- .nv.constant0._Z7get_maxPiS_i --------------------------
	.section	.nv.constant0._Z7get_maxPiS_i,"a",@progbits
	.sectionflags	@""
	.align	4
.nv.constant0._Z7get_maxPiS_i:
	.zero		916


//--------------------- .nv.constant0._Z7get_minPiS_i --------------------------
	.section	.nv.constant0._Z7get_minPiS_i,"a",@progbits
	.sectionflags	@""
	.align	4
.nv.constant0._Z7get_minPiS_i:
	.zero		916


//--------------------- .nv.constant0._Z14get_square_sumPiS_i --------------------------
	.section	.nv.constant0._Z14get_square_sumPiS_i,"a",@progbits
	.sectionflags	@""
	.align	4
.nv.constant0._Z14get_square_sumPiS_i:
	.zero		916


//--------------------- .nv.constant0._Z7get_sumPiS_i --------------------------
	.section	.nv.constant0._Z7get_sumPiS_i,"a",@progbits
	.sectionflags	@""
	.align	4
.nv.constant0._Z7get_sumPiS_i:
	.zero		916


//--------------------- .nv.constant0._Z9get_statsPiS_S_S_S_i --------------------------
	.section	.nv.constant0._Z9get_statsPiS_S_S_S_i,"a",@progbits
	.sectionflags	@""
	.align	4
.nv.constant0._Z9get_statsPiS_S_S_S_i:
	.zero		940


//--------------------- SYMBOLS --------------------------

	.type		.nv.reservedSmem.offset0,@object
	.size		.nv.reservedSmem.offset0,0x4
